//
// Generated by NVIDIA NVVM Compiler
//
// Compiler Build ID: CL-36424714
// Cuda compilation tools, release 13.0, V13.0.88
// Based on NVVM 20.0.0
//

.version 9.0
.target sm_100
.address_size 64

	// .globl	_Z6negatePi

.visible .entry _Z6negatePi(
	.param .u64 .ptr .align 1 _Z6negatePi_param_0
)
{


	ret;

}
	// .globl	_Z17negate_multiblockPi
.visible .entry _Z17negate_multiblockPi(
	.param .u64 .ptr .align 1 _Z17negate_multiblockPi_param_0
)
{


	ret;

}


// ===== COMPILED SASS (sm_100) =====

	.target	sm_100

	.elftype	@"ET_EXEC"


//--------------------- .note.nv.tkinfo           --------------------------
	.section	.note.nv.tkinfo,"",@"SHT_NOTE"
	.sectionflags	@"SHF_NOTE_NV_TKINFO"
	.tkinfo
        /*0018*/ 	.word	0x00000002
        /*0030*/ 	.string	""
        /*0030*/ 	.string	"ptxas"
        /*0030*/ 	.string	"Cuda compilation tools, release 13.0, V13.0.88"
        /*0030*/ 	.string	"Build cuda_13.0.r13.0/compiler.36424714_0"
        /*0030*/ 	.string	"-arch sm_100 -m 64 "



//--------------------- .note.nv.cuinfo           --------------------------
	.section	.note.nv.cuinfo,"",@"SHT_NOTE"
	.sectionflags	@"SHF_NOTE_NV_CUINFO"
        /*0018*/ 	.short	0x0002
        /*001a*/ 	.short	0x0064
        /*001c*/ 	.short	0x0082
	.zero		2


//--------------------- .nv.info                  --------------------------
	.section	.nv.info,"",@"SHT_CUDA_INFO"
	.align	4


	//----- nvinfo : EIATTR_REGCOUNT
	.align		4
        /*0000*/ 	.byte	0x04, 0x2f
        /*0002*/ 	.short	(.L_1 - .L_0)
	.align		4
.L_0:
        /*0004*/ 	.word	index@(_Z6negatePi)
        /*0008*/ 	.word	0x00000004


	//----- nvinfo : EIATTR_FRAME_SIZE
	.align		4
.L_1:
        /*000c*/ 	.byte	0x04, 0x11
        /*000e*/ 	.short	(.L_3 - .L_2)
	.align		4
.L_2:
        /*0010*/ 	.word	index@(_Z6negatePi)
        /*0014*/ 	.word	0x00000000


	//----- nvinfo : EIATTR_REGCOUNT
	.align		4
.L_3:
        /*0018*/ 	.byte	0x04, 0x2f
        /*001a*/ 	.short	(.L_5 - .L_4)
	.align		4
.L_4:
        /*001c*/ 	.word	index@(_Z17negate_multiblockPi)
        /*0020*/ 	.word	0x00000004


	//----- nvinfo : EIATTR_FRAME_SIZE
	.align		4
.L_5:
        /*0024*/ 	.byte	0x04, 0x11
        /*0026*/ 	.short	(.L_7 - .L_6)
	.align		4
.L_6:
        /*0028*/ 	.word	index@(_Z17negate_multiblockPi)
        /*002c*/ 	.word	0x00000000


	//----- nvinfo : EIATTR_MIN_STACK_SIZE
	.align		4
.L_7:
        /*0030*/ 	.byte	0x04, 0x12
        /*0032*/ 	.short	(.L_9 - .L_8)
	.align		4
.L_8:
        /*0034*/ 	.word	index@(_Z17negate_multiblockPi)
        /*0038*/ 	.word	0x00000000


	//----- nvinfo : EIATTR_MIN_STACK_SIZE
	.align		4
.L_9:
        /*003c*/ 	.byte	0x04, 0x12
        /*003e*/ 	.short	(.L_11 - .L_10)
	.align		4
.L_10:
        /*0040*/ 	.word	index@(_Z6negatePi)
        /*0044*/ 	.word	0x00000000
.L_11:


//--------------------- .nv.compat                --------------------------
	.section	.nv.compat,"",@"SHT_CUDA_COMPAT_INFO"
	.align	4
        /*0000*/ 	.byte	0x02, 0x09, 0x00, 0x00, 0x02, 0x02, 0x01, 0x00, 0x02, 0x05, 0x05, 0x00, 0x03, 0x07, 0x01, 0x01
        /*0010*/ 	.byte	0x02, 0x03, 0x00, 0x00, 0x02, 0x06, 0x01, 0x00, 0x04, 0x0b, 0x08, 0x00, 0x09, 0x00, 0x00, 0x00
        /*0020*/ 	.byte	0x00, 0x00, 0x00, 0x00


//--------------------- .nv.info._Z17negate_multiblockPi --------------------------
	.section	.nv.info._Z17negate_multiblockPi,"",@"SHT_CUDA_INFO"
	.sectionflags	@""
	.align	4


	//----- nvinfo : EIATTR_CUDA_API_VERSION
	.align		4
        /*0000*/ 	.byte	0x04, 0x37
        /*0002*/ 	.short	(.L_13 - .L_12)
.L_12:
        /*0004*/ 	.word	0x00000082


	//----- nvinfo : EIATTR_KPARAM_INFO
	.align		4
.L_13:
        /*0008*/ 	.byte	0x04, 0x17
        /*000a*/ 	.short	(.L_15 - .L_14)
.L_14:
        /*000c*/ 	.word	0x00000000
        /*0010*/ 	.short	0x0000
        /*0012*/ 	.short	0x0000
        /*0014*/ 	.byte	0x00, 0xf5, 0x21, 0x00


	//----- nvinfo : EIATTR_SPARSE_MMA_MASK
	.align		4
.L_15:
        /*0018*/ 	.byte	0x03, 0x50
        /*001a*/ 	.short	0x0000


	//----- nvinfo : EIATTR_MAXREG_COUNT
	.align		4
        /*001c*/ 	.byte	0x03, 0x1b
        /*001e*/ 	.short	0x00ff


	//----- nvinfo : EIATTR_MERCURY_ISA_VERSION
	.align		4
        /*0020*/ 	.byte	0x03, 0x5f
        /*0022*/ 	.short	0x0101


	//----- nvinfo : EIATTR_VRC_CTA_INIT_COUNT
	.align		4
        /*0024*/ 	.byte	0x02, 0x4a
	.zero		1
	.zero		1


	//----- nvinfo : EIATTR_EXIT_INSTR_OFFSETS
	.align		4
        /*0028*/ 	.byte	0x04, 0x1c
        /*002a*/ 	.short	(.L_17 - .L_16)


	//   ....[0]....
.L_16:
        /*002c*/ 	.word	0x00000010


	//----- nvinfo : EIATTR_CBANK_PARAM_SIZE
	.align		4
.L_17:
        /*0030*/ 	.byte	0x03, 0x19
        /*0032*/ 	.short	0x0008


	//----- nvinfo : EIATTR_PARAM_CBANK
	.align		4
        /*0034*/ 	.byte	0x04, 0x0a
        /*0036*/ 	.short	(.L_19 - .L_18)
	.align		4
.L_18:
        /*0038*/ 	.word	index@(.nv.constant0._Z17negate_multiblockPi)
        /*003c*/ 	.short	0x0380
        /*003e*/ 	.short	0x0008


	//----- nvinfo : EIATTR_SW_WAR
	.align		4
.L_19:
        /*0040*/ 	.byte	0x04, 0x36
        /*0042*/ 	.short	(.L_21 - .L_20)
.L_20:
        /*0044*/ 	.word	0x00000008
.L_21:


//--------------------- .nv.info._Z6negatePi      --------------------------
	.section	.nv.info._Z6negatePi,"",@"SHT_CUDA_INFO"
	.sectionflags	@""
	.align	4


	//----- nvinfo : EIATTR_CUDA_API_VERSION
	.align		4
        /*0000*/ 	.byte	0x04, 0x37
        /*0002*/ 	.short	(.L_23 - .L_22)
.L_22:
        /*0004*/ 	.word	0x00000082


	//----- nvinfo : EIATTR_KPARAM_INFO
	.align		4
.L_23:
        /*0008*/ 	.byte	0x04, 0x17
        /*000a*/ 	.short	(.L_25 - .L_24)
.L_24:
        /*000c*/ 	.word	0x00000000
        /*0010*/ 	.short	0x0000
        /*0012*/ 	.short	0x0000
        /*0014*/ 	.byte	0x00, 0xf5, 0x21, 0x00


	//----- nvinfo : EIATTR_SPARSE_MMA_MASK
	.align		4
.L_25:
        /*0018*/ 	.byte	0x03, 0x50
        /*001a*/ 	.short	0x0000


	//----- nvinfo : EIATTR_MAXREG_COUNT
	.align		4
        /*001c*/ 	.byte	0x03, 0x1b
        /*001e*/ 	.short	0x00ff


	//----- nvinfo : EIATTR_MERCURY_ISA_VERSION
	.align		4
        /*0020*/ 	.byte	0x03, 0x5f
        /*0022*/ 	.short	0x0101


	//----- nvinfo : EIATTR_VRC_CTA_INIT_COUNT
	.align		4
        /*0024*/ 	.byte	0x02, 0x4a
	.zero		1
	.zero		1


	//----- nvinfo : EIATTR_EXIT_INSTR_OFFSETS
	.align		4
        /*0028*/ 	.byte	0x04, 0x1c
        /*002a*/ 	.short	(.L_27 - .L_26)


	//   ....[0]....
.L_26:
        /*002c*/ 	.word	0x00000010


	//----- nvinfo : EIATTR_CBANK_PARAM_SIZE
	.align		4
.L_27:
        /*0030*/ 	.byte	0x03, 0x19
        /*0032*/ 	.short	0x0008


	//----- nvinfo : EIATTR_PARAM_CBANK
	.align		4
        /*0034*/ 	.byte	0x04, 0x0a
        /*0036*/ 	.short	(.L_29 - .L_28)
	.align		4
.L_28:
        /*0038*/ 	.word	index@(.nv.constant0._Z6negatePi)
        /*003c*/ 	.short	0x0380
        /*003e*/ 	.short	0x0008


	//----- nvinfo : EIATTR_SW_WAR
	.align		4
.L_29:
        /*0040*/ 	.byte	0x04, 0x36
        /*0042*/ 	.short	(.L_31 - .L_30)
.L_30:
        /*0044*/ 	.word	0x00000008
.L_31:


//--------------------- .nv.callgraph             --------------------------
	.section	.nv.callgraph,"",@"SHT_CUDA_CALLGRAPH"
	.align	4
	.sectionentsize	8
	.align		4
        /*0000*/ 	.word	0x00000000
	.align		4
        /*0004*/ 	.word	0xffffffff
	.align		4
        /*0008*/ 	.word	0x00000000
	.align		4
        /*000c*/ 	.word	0xfffffffe
	.align		4
        /*0010*/ 	.word	0x00000000
	.align		4
        /*0014*/ 	.word	0xfffffffd
	.align		4
        /*0018*/ 	.word	0x00000000
	.align		4
        /*001c*/ 	.word	0xfffffffc


//--------------------- .text._Z17negate_multiblockPi --------------------------
	.section	.text._Z17negate_multiblockPi,"ax",@progbits
	.align	128
        .global         _Z17negate_multiblockPi
        .type           _Z17negate_multiblockPi,@function
        .size           _Z17negate_multiblockPi,(.L_x_2 - _Z17negate_multiblockPi)
        .other          _Z17negate_multiblockPi,@"STO_CUDA_ENTRY STV_DEFAULT"
_Z17negate_multiblockPi:
.text._Z17negate_multiblockPi:
[----:B------:R-:W-:Y:S01]  /*0000*/  LDC R1, c[0x0][0x37c] ;  /* 0x0000df00ff017b82 */ /* 0x000fe20000000800 */
[----:B------:R-:W-:Y:S05]  /*0010*/  EXIT ;  /* 0x000000000000794d */ /* 0x000fea0003800000 */
.L_x_0:
[----:B------:R-:W-:-:S00]  /*0020*/  BRA `(.L_x_0) ;  /* 0xfffffffc00fc7947 */ /* 0x000fc0000383ffff */
[----:B------:R-:W-:-:S00]  /*0030*/  NOP ;  /* 0x0000000000007918 */ /* 0x000fc00000000000 */
        /* <DEDUP_REMOVED lines=12> */
.L_x_2:


//--------------------- .text._Z6negatePi         --------------------------
	.section	.text._Z6negatePi,"ax",@progbits
	.align	128
        .global         _Z6negatePi
        .type           _Z6negatePi,@function
        .size           _Z6negatePi,(.L_x_3 - _Z6negatePi)
        .other          _Z6negatePi,@"STO_CUDA_ENTRY STV_DEFAULT"
_Z6negatePi:
.text._Z6negatePi:
[----:B------:R-:W-:Y:S01]  /*0000*/  LDC R1, c[0x0][0x37c] ;  /* 0x0000df00ff017b82 */ /* 0x000fe20000000800 */
[----:B------:R-:W-:Y:S05]  /*0010*/  EXIT ;  /* 0x000000000000794d */ /* 0x000fea0003800000 */
.L_x_1:
        /* <DEDUP_REMOVED lines=14> */
.L_x_3:


//--------------------- .nv.shared.reserved.0     --------------------------
	.section	.nv.shared.reserved.0,"aw",@nobits
	.weak		__nv_reservedSMEM_offset_0_alias
	.size		__nv_reservedSMEM_offset_0_alias, 0, 64
	.other		__nv_reservedSMEM_offset_0_alias,@"STO_CUDA_RESERVED_SHARED STV_DEFAULT"
__nv_reservedSMEM_offset_0_alias:
	.zero		0
	.zero		64


//--------------------- .nv.constant0._Z17negate_multiblockPi --------------------------
	.section	.nv.constant0._Z17negate_multiblockPi,"a",@progbits
	.sectionflags	@""
	.align	4
.nv.constant0._Z17negate_multiblockPi:
	.zero		904


//--------------------- .nv.constant0._Z6negatePi --------------------------
	.section	.nv.constant0._Z6negatePi,"a",@progbits
	.sectionflags	@""
	.align	4
.nv.constant0._Z6negatePi:
	.zero		904


//--------------------- SYMBOLS --------------------------

	.type		.nv.reservedSmem.offset0,@object
	.size		.nv.reservedSmem.offset0,0x4
